//
// Generated by NVIDIA NVVM Compiler
//
// Compiler Build ID: CL-36424714
// Cuda compilation tools, release 13.0, V13.0.88
// Based on NVVM 20.0.0
//

.version 9.0
.target sm_100
.address_size 64

	// .globl	_Z17parInterweavedSOEPiii

.visible .entry _Z17parInterweavedSOEPiii(
	.param .u64 .ptr .align 1 _Z17parInterweavedSOEPiii_param_0,
	.param .u32 _Z17parInterweavedSOEPiii_param_1,
	.param .u32 _Z17parInterweavedSOEPiii_param_2
)
{
	.reg .pred 	%p<10>;
	.reg .b32 	%r<32>;
	.reg .b64 	%rd<7>;

	ld.param.u64 	%rd2, [_Z17parInterweavedSOEPiii_param_0];
	ld.param.u32 	%r13, [_Z17parInterweavedSOEPiii_param_1];
	ld.param.u32 	%r14, [_Z17parInterweavedSOEPiii_param_2];
	cvta.to.global.u64 	%rd1, %rd2;
	mov.u32 	%r15, %ctaid.x;
	mov.u32 	%r16, %ntid.x;
	mov.u32 	%r17, %tid.x;
	mad.lo.s32 	%r1, %r15, %r16, %r17;
	mov.u32 	%r18, %tid.y;
	or.b32  	%r19, %r17, %r18;
	setp.ne.s32 	%p1, %r19, 0;
	@%p1 bra 	$L__BB0_2;
	mov.b32 	%r20, 1;
	st.global.u32 	[%rd1], %r20;
	st.global.u32 	[%rd1+4], %r20;
$L__BB0_2:
	mul.lo.s32 	%r21, %r1, %r1;
	add.s32 	%r2, %r13, 1;
	setp.gt.s32 	%p2, %r21, %r2;
	setp.lt.s32 	%p3, %r13, 3;
	or.pred  	%p4, %p2, %p3;
	@%p4 bra 	$L__BB0_12;
	add.s32 	%r3, %r1, 2;
	mov.b32 	%r28, 2;
$L__BB0_4:
	mul.wide.u32 	%rd3, %r28, 4;
	add.s64 	%rd4, %rd1, %rd3;
	ld.global.u32 	%r23, [%rd4];
	setp.eq.s32 	%p5, %r23, 1;
	@%p5 bra 	$L__BB0_11;
	mul.lo.s32 	%r29, %r3, %r28;
	setp.gt.s32 	%p6, %r29, %r13;
	@%p6 bra 	$L__BB0_10;
	mov.b32 	%r31, 2;
	mov.u32 	%r30, %r3;
$L__BB0_7:
	setp.lt.s32 	%p7, %r30, %r28;
	@%p7 bra 	$L__BB0_9;
	mul.wide.s32 	%rd5, %r29, 4;
	add.s64 	%rd6, %rd1, %rd5;
	mov.b32 	%r25, 1;
	st.global.u32 	[%rd6], %r25;
$L__BB0_9:
	add.s32 	%r31, %r31, %r14;
	add.s32 	%r30, %r31, %r1;
	mul.lo.s32 	%r29, %r30, %r28;
	setp.le.s32 	%p8, %r29, %r13;
	@%p8 bra 	$L__BB0_7;
$L__BB0_10:
	bar.sync 	0;
$L__BB0_11:
	add.s32 	%r12, %r28, 1;
	mad.lo.s32 	%r26, %r28, %r28, %r28;
	add.s32 	%r27, %r26, %r12;
	setp.le.s32 	%p9, %r27, %r2;
	mov.u32 	%r28, %r12;
	@%p9 bra 	$L__BB0_4;
$L__BB0_12:
	ret;

}
	// .globl	_Z6parSOEPii
.visible .entry _Z6parSOEPii(
	.param .u64 .ptr .align 1 _Z6parSOEPii_param_0,
	.param .u32 _Z6parSOEPii_param_1
)
{
	.reg .pred 	%p<17>;
	.reg .b32 	%r<40>;
	.reg .b64 	%rd<19>;

	ld.param.u64 	%rd6, [_Z6parSOEPii_param_0];
	ld.param.u32 	%r13, [_Z6parSOEPii_param_1];
	cvta.to.global.u64 	%rd1, %rd6;
	mov.u32 	%r14, %ctaid.x;
	mov.u32 	%r15, %ntid.x;
	mov.u32 	%r16, %tid.x;
	mad.lo.s32 	%r1, %r14, %r15, %r16;
	mov.u32 	%r17, %tid.y;
	or.b32  	%r18, %r16, %r17;
	setp.ne.s32 	%p3, %r18, 0;
	@%p3 bra 	$L__BB1_2;
	mov.b32 	%r19, 1;
	st.global.u32 	[%rd1], %r19;
	st.global.u32 	[%rd1+4], %r19;
$L__BB1_2:
	mul.lo.s32 	%r38, %r1, %r1;
	add.s32 	%r3, %r13, 1;
	setp.gt.s32 	%p5, %r38, %r3;
	mov.pred 	%p16, 0;
	@%p5 bra 	$L__BB1_4;
	mul.wide.s32 	%rd7, %r1, 4;
	add.s64 	%rd8, %rd1, %rd7;
	ld.global.u32 	%r20, [%rd8];
	setp.ne.s32 	%p16, %r20, 1;
$L__BB1_4:
	setp.lt.s32 	%p6, %r1, 2;
	not.pred 	%p7, %p16;
	or.pred  	%p8, %p6, %p7;
	setp.gt.s32 	%p9, %r38, %r3;
	or.pred  	%p10, %p9, %p8;
	@%p10 bra 	$L__BB1_10;
	add.s32 	%r21, %r1, %r38;
	add.s32 	%r22, %r13, 2;
	max.s32 	%r23, %r21, %r22;
	setp.lt.s32 	%p11, %r21, %r22;
	selp.u32 	%r24, 1, 0, %p11;
	add.s32 	%r25, %r21, %r24;
	sub.s32 	%r26, %r23, %r25;
	div.u32 	%r27, %r26, %r1;
	add.s32 	%r4, %r27, %r24;
	and.b32  	%r28, %r4, 3;
	setp.eq.s32 	%p12, %r28, 3;
	@%p12 bra 	$L__BB1_8;
	mul.wide.u32 	%rd9, %r38, 4;
	add.s64 	%rd18, %rd1, %rd9;
	mul.wide.u32 	%rd3, %r1, 4;
	add.s32 	%r29, %r4, 1;
	and.b32  	%r30, %r29, 3;
	neg.s32 	%r36, %r30;
$L__BB1_7:
	.pragma "nounroll";
	mov.b32 	%r31, 1;
	st.global.u32 	[%rd18], %r31;
	add.s32 	%r38, %r38, %r1;
	add.s64 	%rd18, %rd18, %rd3;
	add.s32 	%r36, %r36, 1;
	setp.ne.s32 	%p13, %r36, 0;
	@%p13 bra 	$L__BB1_7;
$L__BB1_8:
	setp.lt.u32 	%p14, %r4, 3;
	@%p14 bra 	$L__BB1_10;
$L__BB1_9:
	mul.wide.u32 	%rd10, %r38, 4;
	add.s64 	%rd11, %rd1, %rd10;
	mov.b32 	%r32, 1;
	st.global.u32 	[%rd11], %r32;
	add.s32 	%r33, %r38, %r1;
	mul.wide.u32 	%rd12, %r33, 4;
	add.s64 	%rd13, %rd1, %rd12;
	st.global.u32 	[%rd13], %r32;
	add.s32 	%r34, %r33, %r1;
	mul.wide.u32 	%rd14, %r34, 4;
	add.s64 	%rd15, %rd1, %rd14;
	st.global.u32 	[%rd15], %r32;
	add.s32 	%r35, %r34, %r1;
	mul.wide.u32 	%rd16, %r35, 4;
	add.s64 	%rd17, %rd1, %rd16;
	st.global.u32 	[%rd17], %r32;
	add.s32 	%r38, %r35, %r1;
	setp.le.s32 	%p15, %r38, %r3;
	@%p15 bra 	$L__BB1_9;
$L__BB1_10:
	ret;

}


// ===== COMPILED SASS (sm_100) =====

	.target	sm_100

	.elftype	@"ET_EXEC"


//--------------------- .note.nv.tkinfo           --------------------------
	.section	.note.nv.tkinfo,"",@"SHT_NOTE"
	.sectionflags	@"SHF_NOTE_NV_TKINFO"
	.tkinfo
        /*0018*/ 	.word	0x00000002
        /*0030*/ 	.string	""
        /*0030*/ 	.string	"ptxas"
        /*0030*/ 	.string	"Cuda compilation tools, release 13.0, V13.0.88"
        /*0030*/ 	.string	"Build cuda_13.0.r13.0/compiler.36424714_0"
        /*0030*/ 	.string	"-arch sm_100 -m 64 "



//--------------------- .note.nv.cuinfo           --------------------------
	.section	.note.nv.cuinfo,"",@"SHT_NOTE"
	.sectionflags	@"SHF_NOTE_NV_CUINFO"
        /*0018*/ 	.short	0x0002
        /*001a*/ 	.short	0x0064
        /*001c*/ 	.short	0x0082
	.zero		2


//--------------------- .nv.info                  --------------------------
	.section	.nv.info,"",@"SHT_CUDA_INFO"
	.align	4


	//----- nvinfo : EIATTR_REGCOUNT
	.align		4
        /*0000*/ 	.byte	0x04, 0x2f
        /*0002*/ 	.short	(.L_1 - .L_0)
	.align		4
.L_0:
        /*0004*/ 	.word	index@(_Z17parInterweavedSOEPiii)
        /*0008*/ 	.word	0x00000010


	//----- nvinfo : EIATTR_FRAME_SIZE
	.align		4
.L_1:
        /*000c*/ 	.byte	0x04, 0x11
        /*000e*/ 	.short	(.L_3 - .L_2)
	.align		4
.L_2:
        /*0010*/ 	.word	index@(_Z17parInterweavedSOEPiii)
        /*0014*/ 	.word	0x00000000


	//----- nvinfo : EIATTR_REGCOUNT
	.align		4
.L_3:
        /*0018*/ 	.byte	0x04, 0x2f
        /*001a*/ 	.short	(.L_5 - .L_4)
	.align		4
.L_4:
        /*001c*/ 	.word	index@(_Z6parSOEPii)
        /*0020*/ 	.word	0x00000014


	//----- nvinfo : EIATTR_FRAME_SIZE
	.align		4
.L_5:
        /*0024*/ 	.byte	0x04, 0x11
        /*0026*/ 	.short	(.L_7 - .L_6)
	.align		4
.L_6:
        /*0028*/ 	.word	index@(_Z6parSOEPii)
        /*002c*/ 	.word	0x00000000


	//----- nvinfo : EIATTR_MIN_STACK_SIZE
	.align		4
.L_7:
        /*0030*/ 	.byte	0x04, 0x12
        /*0032*/ 	.short	(.L_9 - .L_8)
	.align		4
.L_8:
        /*0034*/ 	.word	index@(_Z6parSOEPii)
        /*0038*/ 	.word	0x00000000


	//----- nvinfo : EIATTR_MIN_STACK_SIZE
	.align		4
.L_9:
        /*003c*/ 	.byte	0x04, 0x12
        /*003e*/ 	.short	(.L_11 - .L_10)
	.align		4
.L_10:
        /*0040*/ 	.word	index@(_Z17parInterweavedSOEPiii)
        /*0044*/ 	.word	0x00000000
.L_11:


//--------------------- .nv.compat                --------------------------
	.section	.nv.compat,"",@"SHT_CUDA_COMPAT_INFO"
	.align	4
        /*0000*/ 	.byte	0x02, 0x09, 0x00, 0x00, 0x02, 0x02, 0x01, 0x00, 0x02, 0x05, 0x05, 0x00, 0x03, 0x07, 0x01, 0x01
        /*0010*/ 	.byte	0x02, 0x03, 0x00, 0x00, 0x02, 0x06, 0x01, 0x00, 0x04, 0x0b, 0x08, 0x00, 0x09, 0x00, 0x00, 0x00
        /*0020*/ 	.byte	0x00, 0x00, 0x00, 0x00


//--------------------- .nv.info._Z6parSOEPii     --------------------------
	.section	.nv.info._Z6parSOEPii,"",@"SHT_CUDA_INFO"
	.sectionflags	@""
	.align	4


	//----- nvinfo : EIATTR_CUDA_API_VERSION
	.align		4
        /*0000*/ 	.byte	0x04, 0x37
        /*0002*/ 	.short	(.L_13 - .L_12)
.L_12:
        /*0004*/ 	.word	0x00000082


	//----- nvinfo : EIATTR_KPARAM_INFO
	.align		4
.L_13:
        /*0008*/ 	.byte	0x04, 0x17
        /*000a*/ 	.short	(.L_15 - .L_14)
.L_14:
        /*000c*/ 	.word	0x00000000
        /*0010*/ 	.short	0x0001
        /*0012*/ 	.short	0x0008
        /*0014*/ 	.byte	0x00, 0xf0, 0x11, 0x00


	//----- nvinfo : EIATTR_KPARAM_INFO
	.align		4
.L_15:
        /*0018*/ 	.byte	0x04, 0x17
        /*001a*/ 	.short	(.L_17 - .L_16)
.L_16:
        /*001c*/ 	.word	0x00000000
        /*0020*/ 	.short	0x0000
        /*0022*/ 	.short	0x0000
        /*0024*/ 	.byte	0x00, 0xf5, 0x21, 0x00


	//----- nvinfo : EIATTR_SPARSE_MMA_MASK
	.align		4
.L_17:
        /*0028*/ 	.byte	0x03, 0x50
        /*002a*/ 	.short	0x0000


	//----- nvinfo : EIATTR_MAXREG_COUNT
	.align		4
        /*002c*/ 	.byte	0x03, 0x1b
        /*002e*/ 	.short	0x00ff


	//----- nvinfo : EIATTR_MERCURY_ISA_VERSION
	.align		4
        /*0030*/ 	.byte	0x03, 0x5f
        /*0032*/ 	.short	0x0101


	//----- nvinfo : EIATTR_VRC_CTA_INIT_COUNT
	.align		4
        /*0034*/ 	.byte	0x02, 0x4a
	.zero		1
	.zero		1


	//----- nvinfo : EIATTR_EXIT_INSTR_OFFSETS
	.align		4
        /*0038*/ 	.byte	0x04, 0x1c
        /*003a*/ 	.short	(.L_19 - .L_18)


	//   ....[0]....
.L_18:
        /*003c*/ 	.word	0x000001a0


	//   ....[1]....
        /*0040*/ 	.word	0x00000460


	//   ....[2]....
        /*0044*/ 	.word	0x00000570


	//----- nvinfo : EIATTR_CRS_STACK_SIZE
	.align		4
.L_19:
        /*0048*/ 	.byte	0x04, 0x1e
        /*004a*/ 	.short	(.L_21 - .L_20)
.L_20:
        /*004c*/ 	.word	0x00000000


	//----- nvinfo : EIATTR_CBANK_PARAM_SIZE
	.align		4
.L_21:
        /*0050*/ 	.byte	0x03, 0x19
        /*0052*/ 	.short	0x000c


	//----- nvinfo : EIATTR_PARAM_CBANK
	.align		4
        /*0054*/ 	.byte	0x04, 0x0a
        /*0056*/ 	.short	(.L_23 - .L_22)
	.align		4
.L_22:
        /*0058*/ 	.word	index@(.nv.constant0._Z6parSOEPii)
        /*005c*/ 	.short	0x0380
        /*005e*/ 	.short	0x000c


	//----- nvinfo : EIATTR_SW_WAR
	.align		4
.L_23:
        /*0060*/ 	.byte	0x04, 0x36
        /*0062*/ 	.short	(.L_25 - .L_24)
.L_24:
        /*0064*/ 	.word	0x00000008
.L_25:


//--------------------- .nv.info._Z17parInterweavedSOEPiii --------------------------
	.section	.nv.info._Z17parInterweavedSOEPiii,"",@"SHT_CUDA_INFO"
	.sectionflags	@""
	.align	4


	//----- nvinfo : EIATTR_CUDA_API_VERSION
	.align		4
        /*0000*/ 	.byte	0x04, 0x37
        /*0002*/ 	.short	(.L_27 - .L_26)
.L_26:
        /*0004*/ 	.word	0x00000082


	//----- nvinfo : EIATTR_KPARAM_INFO
	.align		4
.L_27:
        /*0008*/ 	.byte	0x04, 0x17
        /*000a*/ 	.short	(.L_29 - .L_28)
.L_28:
        /*000c*/ 	.word	0x00000000
        /*0010*/ 	.short	0x0002
        /*0012*/ 	.short	0x000c
        /*0014*/ 	.byte	0x00, 0xf0, 0x11, 0x00


	//----- nvinfo : EIATTR_KPARAM_INFO
	.align		4
.L_29:
        /*0018*/ 	.byte	0x04, 0x17
        /*001a*/ 	.short	(.L_31 - .L_30)
.L_30:
        /*001c*/ 	.word	0x00000000
        /*0020*/ 	.short	0x0001
        /*0022*/ 	.short	0x0008
        /*0024*/ 	.byte	0x00, 0xf0, 0x11, 0x00


	//----- nvinfo : EIATTR_KPARAM_INFO
	.align		4
.L_31:
        /*0028*/ 	.byte	0x04, 0x17
        /*002a*/ 	.short	(.L_33 - .L_32)
.L_32:
        /*002c*/ 	.word	0x00000000
        /*0030*/ 	.short	0x0000
        /*0032*/ 	.short	0x0000
        /*0034*/ 	.byte	0x00, 0xf5, 0x21, 0x00


	//----- nvinfo : EIATTR_SPARSE_MMA_MASK
	.align		4
.L_33:
        /*0038*/ 	.byte	0x03, 0x50
        /*003a*/ 	.short	0x0000


	//----- nvinfo : EIATTR_MAXREG_COUNT
	.align		4
        /*003c*/ 	.byte	0x03, 0x1b
        /*003e*/ 	.short	0x00ff


	//----- nvinfo : EIATTR_NUM_BARRIERS
	.align		4
        /*0040*/ 	.byte	0x02, 0x4c
        /*0042*/ 	.byte	0x01
	.zero		1


	//----- nvinfo : EIATTR_MERCURY_ISA_VERSION
	.align		4
        /*0044*/ 	.byte	0x03, 0x5f
        /*0046*/ 	.short	0x0101


	//----- nvinfo : EIATTR_VRC_CTA_INIT_COUNT
	.align		4
        /*0048*/ 	.byte	0x02, 0x4a
	.zero		1
	.zero		1


	//----- nvinfo : EIATTR_EXIT_INSTR_OFFSETS
	.align		4
        /*004c*/ 	.byte	0x04, 0x1c
        /*004e*/ 	.short	(.L_35 - .L_34)


	//   ....[0]....
.L_34:
        /*0050*/ 	.word	0x00000110


	//   ....[1]....
        /*0054*/ 	.word	0x00000330


	//----- nvinfo : EIATTR_CRS_STACK_SIZE
	.align		4
.L_35:
        /*0058*/ 	.byte	0x04, 0x1e
        /*005a*/ 	.short	(.L_37 - .L_36)
.L_36:
        /*005c*/ 	.word	0x00000000


	//----- nvinfo : EIATTR_CBANK_PARAM_SIZE
	.align		4
.L_37:
        /*0060*/ 	.byte	0x03, 0x19
        /*0062*/ 	.short	0x0010


	//----- nvinfo : EIATTR_PARAM_CBANK
	.align		4
        /*0064*/ 	.byte	0x04, 0x0a
        /*0066*/ 	.short	(.L_39 - .L_38)
	.align		4
.L_38:
        /*0068*/ 	.word	index@(.nv.constant0._Z17parInterweavedSOEPiii)
        /*006c*/ 	.short	0x0380
        /*006e*/ 	.short	0x0010


	//----- nvinfo : EIATTR_SW_WAR
	.align		4
.L_39:
        /*0070*/ 	.byte	0x04, 0x36
        /*0072*/ 	.short	(.L_41 - .L_40)
.L_40:
        /*0074*/ 	.word	0x00000008
.L_41:


//--------------------- .nv.callgraph             --------------------------
	.section	.nv.callgraph,"",@"SHT_CUDA_CALLGRAPH"
	.align	4
	.sectionentsize	8
	.align		4
        /*0000*/ 	.word	0x00000000
	.align		4
        /*0004*/ 	.word	0xffffffff
	.align		4
        /*0008*/ 	.word	0x00000000
	.align		4
        /*000c*/ 	.word	0xfffffffe
	.align		4
        /*0010*/ 	.word	0x00000000
	.align		4
        /*0014*/ 	.word	0xfffffffd
	.align		4
        /*0018*/ 	.word	0x00000000
	.align		4
        /*001c*/ 	.word	0xfffffffc


//--------------------- .text._Z6parSOEPii        --------------------------
	.section	.text._Z6parSOEPii,"ax",@progbits
	.align	128
        .global         _Z6parSOEPii
        .type           _Z6parSOEPii,@function
        .size           _Z6parSOEPii,(.L_x_13 - _Z6parSOEPii)
        .other          _Z6parSOEPii,@"STO_CUDA_ENTRY STV_DEFAULT"
_Z6parSOEPii:
.text._Z6parSOEPii:
[----:B------:R-:W-:Y:S01]  /*0000*/  LDC R1, c[0x0][0x37c] ;  /* 0x0000df00ff017b82 */ /* 0x000fe20000000800 */
[----:B------:R-:W0:Y:S07]  /*0010*/  S2R R3, SR_TID.X ;  /* 0x0000000000037919 */ /* 0x000e2e0000002100 */
[----:B------:R-:W0:Y:S01]  /*0020*/  S2UR UR5, SR_CTAID.X ;  /* 0x00000000000579c3 */ /* 0x000e220000002500 */
[----:B------:R-:W1:Y:S01]  /*0030*/  LDCU UR4, c[0x0][0x388] ;  /* 0x00007100ff0477ac */ /* 0x000e620008000800 */
[----:B------:R-:W-:Y:S01]  /*0040*/  BSSY.RECONVERGENT B0, `(.L_x_0) ;  /* 0x0000013000007945 */ /* 0x000fe20003800200 */
[----:B------:R-:W2:Y:S01]  /*0050*/  S2R R2, SR_TID.Y ;  /* 0x0000000000027919 */ /* 0x000ea20000002200 */
[----:B------:R-:W3:Y:S04]  /*0060*/  LDCU.64 UR6, c[0x0][0x358] ;  /* 0x00006b00ff0677ac */ /* 0x000ee80008000a00 */
[----:B------:R-:W0:Y:S02]  /*0070*/  LDC R0, c[0x0][0x360] ;  /* 0x0000d800ff007b82 */ /* 0x000e240000000800 */
[----:B0-----:R-:W-:Y:S01]  /*0080*/  IMAD R0, R0, UR5, R3 ;  /* 0x0000000500007c24 */ /* 0x001fe2000f8e0203 */
[----:B-1----:R-:W-:Y:S01]  /*0090*/  UIADD3 UR5, UPT, UPT, UR4, 0x1, URZ ;  /* 0x0000000104057890 */ /* 0x002fe2000fffe0ff */
[----:B--2---:R-:W-:-:S02]  /*00a0*/  LOP3.LUT P0, RZ, R3, R2, RZ, 0xfc, !PT ;  /* 0x0000000203ff7212 */ /* 0x004fc4000780fcff */
[----:B------:R-:W-:-:S05]  /*00b0*/  IMAD R3, R0, R0, RZ ;  /* 0x0000000000037224 */ /* 0x000fca00078e02ff */
[----:B------:R-:W-:-:S06]  /*00c0*/  ISETP.GT.AND P1, PT, R3, UR5, PT ;  /* 0x0000000503007c0c */ /* 0x000fcc000bf24270 */
[----:B------:R-:W3:Y:S01]  /*00d0*/  @!P0 LDC.64 R4, c[0x0][0x380] ;  /* 0x0000e000ff048b82 */ /* 0x000ee20000000a00 */
[----:B------:R-:W-:-:S05]  /*00e0*/  @!P0 IMAD.MOV.U32 R7, RZ, RZ, 0x1 ;  /* 0x00000001ff078424 */ /* 0x000fca00078e00ff */
[----:B---3--:R0:W-:Y:S04]  /*00f0*/  @!P0 STG.E desc[UR6][R4.64], R7 ;  /* 0x0000000704008986 */ /* 0x0081e8000c101906 */
[----:B------:R0:W-:Y:S01]  /*0100*/  @!P0 STG.E desc[UR6][R4.64+0x4], R7 ;  /* 0x0000040704008986 */ /* 0x0001e2000c101906 */
[----:B------:R-:W-:Y:S01]  /*0110*/  PLOP3.LUT P0, PT, PT, PT, PT, 0x8, 0x80 ;  /* 0x000000000080781c */ /* 0x000fe20003f0e170 */
[----:B------:R-:W-:-:S12]  /*0120*/  @P1 BRA `(.L_x_1) ;  /* 0x0000000000101947 */ /* 0x000fd80003800000 */
[----:B0-----:R-:W0:Y:S02]  /*0130*/  LDC.64 R4, c[0x0][0x380] ;  /* 0x0000e000ff047b82 */ /* 0x001e240000000a00 */
[----:B0-----:R-:W-:-:S06]  /*0140*/  IMAD.WIDE R4, R0, 0x4, R4 ;  /* 0x0000000400047825 */ /* 0x001fcc00078e0204 */
[----:B------:R-:W2:Y:S02]  /*0150*/  LDG.E R4, desc[UR6][R4.64] ;  /* 0x0000000604047981 */ /* 0x000ea4000c1e1900 */
[----:B--2---:R-:W-:-:S13]  /*0160*/  ISETP.NE.AND P0, PT, R4, 0x1, PT ;  /* 0x000000010400780c */ /* 0x004fda0003f05270 */
.L_x_1:
[----:B------:R-:W-:Y:S05]  /*0170*/  BSYNC.RECONVERGENT B0 ;  /* 0x0000000000007941 */ /* 0x000fea0003800200 */
.L_x_0:
[----:B------:R-:W-:-:S04]  /*0180*/  ISETP.LT.OR P0, PT, R0, 0x2, !P0 ;  /* 0x000000020000780c */ /* 0x000fc80004701670 */
[----:B------:R-:W-:-:S13]  /*0190*/  ISETP.GT.OR P0, PT, R3, UR5, P0 ;  /* 0x0000000503007c0c */ /* 0x000fda0008704670 */
[----:B------:R-:W-:Y:S05]  /*01a0*/  @P0 EXIT ;  /* 0x000000000000094d */ /* 0x000fea0003800000 */
[----:B------:R-:W1:Y:S01]  /*01b0*/  I2F.U32.RP R8, R0 ;  /* 0x0000000000087306 */ /* 0x000e620000209000 */
[----:B------:R-:W-:Y:S01]  /*01c0*/  UIADD3 UR4, UPT, UPT, UR4, 0x2, URZ ;  /* 0x0000000204047890 */ /* 0x000fe2000fffe0ff */
[C---:B------:R-:W-:Y:S01]  /*01d0*/  IMAD.IADD R2, R0.reuse, 0x1, R3 ;  /* 0x0000000100027824 */ /* 0x040fe200078e0203 */
[----:B------:R-:W-:Y:S01]  /*01e0*/  IADD3 R9, PT, PT, RZ, -R0, RZ ;  /* 0x80000000ff097210 */ /* 0x000fe20007ffe0ff */
[----:B------:R-:W-:Y:S01]  /*01f0*/  BSSY.RECONVERGENT B0, `(.L_x_2) ;  /* 0x0000026000007945 */ /* 0x000fe20003800200 */
[----:B------:R-:W-:Y:S02]  /*0200*/  ISETP.NE.U32.AND P2, PT, R0, RZ, PT ;  /* 0x000000ff0000720c */ /* 0x000fe40003f45070 */
[C---:B------:R-:W-:Y:S02]  /*0210*/  ISETP.GE.AND P0, PT, R2.reuse, UR4, PT ;  /* 0x0000000402007c0c */ /* 0x040fe4000bf06270 */
[----:B0-----:R-:W-:Y:S02]  /*0220*/  VIMNMX R7, PT, PT, R2, UR4, !PT ;  /* 0x0000000402077c48 */ /* 0x001fe4000ffe0100 */
[----:B------:R-:W-:Y:S01]  /*0230*/  SEL R6, RZ, 0x1, P0 ;  /* 0x00000001ff067807 */ /* 0x000fe20000000000 */
[----:B-1----:R-:W0:Y:S03]  /*0240*/  MUFU.RCP R8, R8 ;  /* 0x0000000800087308 */ /* 0x002e260000001000 */
[----:B------:R-:W-:Y:S01]  /*0250*/  IADD3 R7, PT, PT, R7, -R2, -R6 ;  /* 0x8000000207077210 */ /* 0x000fe20007ffe806 */
[----:B0-----:R-:W-:-:S04]  /*0260*/  VIADD R4, R8, 0xffffffe ;  /* 0x0ffffffe08047836 */ /* 0x001fc80000000000 */
[----:B------:R0:W1:Y:S02]  /*0270*/  F2I.FTZ.U32.TRUNC.NTZ R5, R4 ;  /* 0x0000000400057305 */ /* 0x000064000021f000 */
[----:B0-----:R-:W-:Y:S02]  /*0280*/  IMAD.MOV.U32 R4, RZ, RZ, RZ ;  /* 0x000000ffff047224 */ /* 0x001fe400078e00ff */
[----:B-1----:R-:W-:-:S04]  /*0290*/  IMAD R9, R9, R5, RZ ;  /* 0x0000000509097224 */ /* 0x002fc800078e02ff */
[----:B------:R-:W-:-:S06]  /*02a0*/  IMAD.HI.U32 R8, R5, R9, R4 ;  /* 0x0000000905087227 */ /* 0x000fcc00078e0004 */
[----:B------:R-:W-:-:S05]  /*02b0*/  IMAD.HI.U32 R5, R8, R7, RZ ;  /* 0x0000000708057227 */ /* 0x000fca00078e00ff */
[----:B------:R-:W-:-:S05]  /*02c0*/  IADD3 R2, PT, PT, -R5, RZ, RZ ;  /* 0x000000ff05027210 */ /* 0x000fca0007ffe1ff */
[----:B------:R-:W-:-:S05]  /*02d0*/  IMAD R7, R0, R2, R7 ;  /* 0x0000000200077224 */ /* 0x000fca00078e0207 */
[----:B------:R-:W-:-:S13]  /*02e0*/  ISETP.GE.U32.AND P0, PT, R7, R0, PT ;  /* 0x000000000700720c */ /* 0x000fda0003f06070 */
[----:B------:R-:W-:Y:S02]  /*02f0*/  @P0 IMAD.IADD R7, R7, 0x1, -R0 ;  /* 0x0000000107070824 */ /* 0x000fe400078e0a00 */
[----:B------:R-:W-:-:S03]  /*0300*/  @P0 VIADD R5, R5, 0x1 ;  /* 0x0000000105050836 */ /* 0x000fc60000000000 */
[----:B------:R-:W-:-:S13]  /*0310*/  ISETP.GE.U32.AND P1, PT, R7, R0, PT ;  /* 0x000000000700720c */ /* 0x000fda0003f26070 */
[----:B------:R-:W-:Y:S02]  /*0320*/  @P1 IADD3 R5, PT, PT, R5, 0x1, RZ ;  /* 0x0000000105051810 */ /* 0x000fe40007ffe0ff */
[----:B------:R-:W-:-:S05]  /*0330*/  @!P2 LOP3.LUT R5, RZ, R0, RZ, 0x33, !PT ;  /* 0x00000000ff05a212 */ /* 0x000fca00078e33ff */
[----:B------:R-:W-:-:S05]  /*0340*/  IMAD.IADD R2, R6, 0x1, R5 ;  /* 0x0000000106027824 */ /* 0x000fca00078e0205 */
[C---:B------:R-:W-:Y:S02]  /*0350*/  LOP3.LUT R4, R2.reuse, 0x3, RZ, 0xc0, !PT ;  /* 0x0000000302047812 */ /* 0x040fe400078ec0ff */
[----:B------:R-:W-:Y:S02]  /*0360*/  ISETP.GE.U32.AND P1, PT, R2, 0x3, PT ;  /* 0x000000030200780c */ /* 0x000fe40003f26070 */
[----:B------:R-:W-:-:S13]  /*0370*/  ISETP.NE.AND P0, PT, R4, 0x3, PT ;  /* 0x000000030400780c */ /* 0x000fda0003f05270 */
[----:B------:R-:W-:Y:S05]  /*0380*/  @!P0 BRA `(.L_x_3) ;  /* 0x0000000000308947 */ /* 0x000fea0003800000 */
[----:B------:R-:W0:Y:S01]  /*0390*/  LDC.64 R4, c[0x0][0x380] ;  /* 0x0000e000ff047b82 */ /* 0x000e220000000a00 */
[----:B------:R-:W-:Y:S02]  /*03a0*/  VIADD R2, R2, 0x1 ;  /* 0x0000000102027836 */ /* 0x000fe40000000000 */
[----:B------:R-:W-:-:S03]  /*03b0*/  HFMA2 R7, -RZ, RZ, 0, 5.9604644775390625e-08 ;  /* 0x00000001ff077431 */ /* 0x000fc600000001ff */
[----:B------:R-:W-:-:S05]  /*03c0*/  LOP3.LUT R2, R2, 0x3, RZ, 0xc0, !PT ;  /* 0x0000000302027812 */ /* 0x000fca00078ec0ff */
[----:B------:R-:W-:Y:S02]  /*03d0*/  IMAD.MOV R2, RZ, RZ, -R2 ;  /* 0x000000ffff027224 */ /* 0x000fe400078e0a02 */
[----:B0-----:R-:W-:-:S07]  /*03e0*/  IMAD.WIDE.U32 R4, R3, 0x4, R4 ;  /* 0x0000000403047825 */ /* 0x001fce00078e0004 */
.L_x_4:
[----:B------:R-:W-:Y:S01]  /*03f0*/  IADD3 R2, PT, PT, R2, 0x1, RZ ;  /* 0x0000000102027810 */ /* 0x000fe20007ffe0ff */
[----:B------:R0:W-:Y:S01]  /*0400*/  STG.E desc[UR6][R4.64], R7 ;  /* 0x0000000704007986 */ /* 0x0001e2000c101906 */
[----:B------:R-:W-:Y:S02]  /*0410*/  IMAD.IADD R3, R0, 0x1, R3 ;  /* 0x0000000100037824 */ /* 0x000fe400078e0203 */
[----:B------:R-:W-:Y:S01]  /*0420*/  ISETP.NE.AND P0, PT, R2, RZ, PT ;  /* 0x000000ff0200720c */ /* 0x000fe20003f05270 */
[----:B0-----:R-:W-:-:S12]  /*0430*/  IMAD.WIDE.U32 R4, R0, 0x4, R4 ;  /* 0x0000000400047825 */ /* 0x001fd800078e0004 */
[----:B------:R-:W-:Y:S05]  /*0440*/  @P0 BRA `(.L_x_4) ;  /* 0xfffffffc00e80947 */ /* 0x000fea000383ffff */
.L_x_3:
[----:B------:R-:W-:Y:S05]  /*0450*/  BSYNC.RECONVERGENT B0 ;  /* 0x0000000000007941 */ /* 0x000fea0003800200 */
.L_x_2:
[----:B------:R-:W-:Y:S05]  /*0460*/  @!P1 EXIT ;  /* 0x000000000000994d */ /* 0x000fea0003800000 */
[----:B------:R-:W0:Y:S01]  /*0470*/  LDC.64 R12, c[0x0][0x380] ;  /* 0x0000e000ff0c7b82 */ /* 0x000e220000000a00 */
[----:B------:R-:W-:-:S07]  /*0480*/  MOV R17, 0x1 ;  /* 0x0000000100117802 */ /* 0x000fce0000000f00 */
.L_x_5:
[----:B-1----:R-:W-:Y:S02]  /*0490*/  IMAD.IADD R7, R0, 0x1, R3 ;  /* 0x0000000100077824 */ /* 0x002fe400078e0203 */
[----:B0-----:R-:W-:-:S03]  /*04a0*/  IMAD.WIDE.U32 R4, R3, 0x4, R12 ;  /* 0x0000000403047825 */ /* 0x001fc600078e000c */
[C---:B------:R-:W-:Y:S01]  /*04b0*/  IADD3 R9, PT, PT, R0.reuse, R7, RZ ;  /* 0x0000000700097210 */ /* 0x040fe20007ffe0ff */
[----:B------:R-:W-:Y:S01]  /*04c0*/  IMAD.WIDE.U32 R6, R7, 0x4, R12 ;  /* 0x0000000407067825 */ /* 0x000fe200078e000c */
[----:B------:R1:W-:Y:S03]  /*04d0*/  STG.E desc[UR6][R4.64], R17 ;  /* 0x0000001104007986 */ /* 0x0003e6000c101906 */
[----:B------:R-:W-:Y:S01]  /*04e0*/  IMAD.IADD R15, R0, 0x1, R9 ;  /* 0x00000001000f7824 */ /* 0x000fe200078e0209 */
[----:B------:R1:W-:Y:S01]  /*04f0*/  STG.E desc[UR6][R6.64], R17 ;  /* 0x0000001106007986 */ /* 0x0003e2000c101906 */
[----:B------:R-:W-:-:S03]  /*0500*/  IMAD.WIDE.U32 R8, R9, 0x4, R12 ;  /* 0x0000000409087825 */ /* 0x000fc600078e000c */
[----:B------:R-:W-:Y:S01]  /*0510*/  IADD3 R3, PT, PT, R0, R15, RZ ;  /* 0x0000000f00037210 */ /* 0x000fe20007ffe0ff */
[----:B------:R-:W-:Y:S01]  /*0520*/  IMAD.WIDE.U32 R10, R15, 0x4, R12 ;  /* 0x000000040f0a7825 */ /* 0x000fe200078e000c */
[----:B------:R1:W-:Y:S02]  /*0530*/  STG.E desc[UR6][R8.64], R17 ;  /* 0x0000001108007986 */ /* 0x0003e4000c101906 */
[----:B------:R-:W-:Y:S02]  /*0540*/  ISETP.GT.AND P0, PT, R3, UR5, PT ;  /* 0x0000000503007c0c */ /* 0x000fe4000bf04270 */
[----:B------:R1:W-:Y:S11]  /*0550*/  STG.E desc[UR6][R10.64], R17 ;  /* 0x000000110a007986 */ /* 0x0003f6000c101906 */
[----:B------:R-:W-:Y:S05]  /*0560*/  @!P0 BRA `(.L_x_5) ;  /* 0xfffffffc00c88947 */ /* 0x000fea000383ffff */
[----:B------:R-:W-:Y:S05]  /*0570*/  EXIT ;  /* 0x000000000000794d */ /* 0x000fea0003800000 */
.L_x_6:
[----:B------:R-:W-:-:S00]  /*0580*/  BRA `(.L_x_6) ;  /* 0xfffffffc00fc7947 */ /* 0x000fc0000383ffff */
[----:B------:R-:W-:-:S00]  /*0590*/  NOP ;  /* 0x0000000000007918 */ /* 0x000fc00000000000 */
        /* <DEDUP_REMOVED lines=14> */
.L_x_13:


//--------------------- .text._Z17parInterweavedSOEPiii --------------------------
	.section	.text._Z17parInterweavedSOEPiii,"ax",@progbits
	.align	128
        .global         _Z17parInterweavedSOEPiii
        .type           _Z17parInterweavedSOEPiii,@function
        .size           _Z17parInterweavedSOEPiii,(.L_x_14 - _Z17parInterweavedSOEPiii)
        .other          _Z17parInterweavedSOEPiii,@"STO_CUDA_ENTRY STV_DEFAULT"
_Z17parInterweavedSOEPiii:
.text._Z17parInterweavedSOEPiii:
[----:B------:R-:W-:Y:S01]  /*0000*/  LDC R1, c[0x0][0x37c] ;  /* 0x0000df00ff017b82 */ /* 0x000fe20000000800 */
[----:B------:R-:W0:Y:S07]  /*0010*/  S2R R5, SR_TID.X ;  /* 0x0000000000057919 */ /* 0x000e2e0000002100 */
[----:B------:R-:W1:Y:S01]  /*0020*/  S2UR UR6, SR_CTAID.X ;  /* 0x00000000000679c3 */ /* 0x000e620000002500 */
[----:B------:R-:W2:Y:S01]  /*0030*/  LDCU.64 UR4, c[0x0][0x358] ;  /* 0x00006b00ff0477ac */ /* 0x000ea20008000a00 */
[----:B------:R-:W0:Y:S06]  /*0040*/  S2R R0, SR_TID.Y ;  /* 0x0000000000007919 */ /* 0x000e2c0000002200 */
[----:B------:R-:W3:Y:S02]  /*0050*/  LDC R6, c[0x0][0x388] ;  /* 0x0000e200ff067b82 */ /* 0x000ee40000000800 */
[----:B---3--:R-:W-:-:S02]  /*0060*/  ISETP.GE.AND P0, PT, R6, 0x3, PT ;  /* 0x000000030600780c */ /* 0x008fc40003f06270 */
[----:B0-----:R-:W-:-:S04]  /*0070*/  LOP3.LUT P1, RZ, R5, R0, RZ, 0xfc, !PT ;  /* 0x0000000005ff7212 */ /* 0x001fc8000782fcff */
[----:B------:R-:W1:Y:S09]  /*0080*/  LDC R0, c[0x0][0x360] ;  /* 0x0000d800ff007b82 */ /* 0x000e720000000800 */
[----:B------:R-:W2:Y:S01]  /*0090*/  @!P1 LDC.64 R2, c[0x0][0x380] ;  /* 0x0000e000ff029b82 */ /* 0x000ea20000000a00 */
[----:B------:R-:W-:-:S02]  /*00a0*/  @!P1 IMAD.MOV.U32 R7, RZ, RZ, 0x1 ;  /* 0x00000001ff079424 */ /* 0x000fc400078e00ff */
[----:B-1----:R-:W-:Y:S02]  /*00b0*/  IMAD R0, R0, UR6, R5 ;  /* 0x0000000600007c24 */ /* 0x002fe4000f8e0205 */
[----:B------:R-:W-:Y:S02]  /*00c0*/  VIADD R5, R6, 0x1 ;  /* 0x0000000106057836 */ /* 0x000fe40000000000 */
[----:B------:R-:W-:-:S05]  /*00d0*/  IMAD R4, R0, R0, RZ ;  /* 0x0000000000047224 */ /* 0x000fca00078e02ff */
[----:B------:R-:W-:Y:S01]  /*00e0*/  ISETP.GT.OR P0, PT, R4, R5, !P0 ;  /* 0x000000050400720c */ /* 0x000fe20004704670 */
[----:B--2---:R0:W-:Y:S04]  /*00f0*/  @!P1 STG.E desc[UR4][R2.64], R7 ;  /* 0x0000000702009986 */ /* 0x0041e8000c101904 */
[----:B------:R0:W-:Y:S08]  /*0100*/  @!P1 STG.E desc[UR4][R2.64+0x4], R7 ;  /* 0x0000040702009986 */ /* 0x0001f0000c101904 */
[----:B------:R-:W-:Y:S05]  /*0110*/  @P0 EXIT ;  /* 0x000000000000094d */ /* 0x000fea0003800000 */
[----:B------:R-:W-:Y:S01]  /*0120*/  IADD3 R4, PT, PT, R0, 0x2, RZ ;  /* 0x0000000200047810 */ /* 0x000fe20007ffe0ff */
[----:B0-----:R-:W-:-:S07]  /*0130*/  IMAD.MOV.U32 R7, RZ, RZ, 0x2 ;  /* 0x00000002ff077424 */ /* 0x001fce00078e00ff */
.L_x_11:
[----:B------:R-:W0:Y:S02]  /*0140*/  LDC.64 R2, c[0x0][0x380] ;  /* 0x0000e000ff027b82 */ /* 0x000e240000000a00 */
[----:B0-----:R-:W-:-:S06]  /*0150*/  IMAD.WIDE.U32 R2, R7, 0x4, R2 ;  /* 0x0000000407027825 */ /* 0x001fcc00078e0002 */
[----:B------:R-:W2:Y:S02]  /*0160*/  LDG.E R2, desc[UR4][R2.64] ;  /* 0x0000000402027981 */ /* 0x000ea4000c1e1900 */
[----:B--2---:R-:W-:-:S13]  /*0170*/  ISETP.NE.AND P0, PT, R2, 0x1, PT ;  /* 0x000000010200780c */ /* 0x004fda0003f05270 */
[----:B------:R-:W-:Y:S05]  /*0180*/  @!P0 BRA `(.L_x_7) ;  /* 0x0000000000548947 */ /* 0x000fea0003800000 */
[----:B------:R-:W0:Y:S01]  /*0190*/  LDCU UR6, c[0x0][0x388] ;  /* 0x00007100ff0677ac */ /* 0x000e220008000800 */
[----:B------:R-:W-:Y:S01]  /*01a0*/  IMAD R2, R4, R7, RZ ;  /* 0x0000000704027224 */ /* 0x000fe200078e02ff */
[----:B------:R-:W-:Y:S04]  /*01b0*/  BSSY.RECONVERGENT B0, `(.L_x_8) ;  /* 0x0000011000007945 */ /* 0x000fe80003800200 */
[----:B0-----:R-:W-:Y:S01]  /*01c0*/  ISETP.GT.AND P0, PT, R2, UR6, PT ;  /* 0x0000000602007c0c */ /* 0x001fe2000bf04270 */
[----:B------:R-:W0:-:S12]  /*01d0*/  LDCU.64 UR6, c[0x0][0x388] ;  /* 0x00007100ff0677ac */ /* 0x000e180008000a00 */
[----:B------:R-:W-:Y:S05]  /*01e0*/  @P0 BRA `(.L_x_9) ;  /* 0x0000000000340947 */ /* 0x000fea0003800000 */
[----:B------:R-:W-:Y:S01]  /*01f0*/  MOV R9, R2 ;  /* 0x0000000200097202 */ /* 0x000fe20000000f00 */
[----:B------:R-:W-:Y:S01]  /*0200*/  IMAD.MOV.U32 R11, RZ, RZ, 0x2 ;  /* 0x00000002ff0b7424 */ /* 0x000fe200078e00ff */
[----:B------:R-:W-:-:S07]  /*0210*/  MOV R6, R4 ;  /* 0x0000000400067202 */ /* 0x000fce0000000f00 */
.L_x_10:
[----:B------:R-:W-:Y:S02]  /*0220*/  ISETP.GE.AND P0, PT, R6, R7, PT ;  /* 0x000000070600720c */ /* 0x000fe40003f06270 */
[----:B0-----:R-:W-:-:S05]  /*0230*/  IADD3 R11, PT, PT, R11, UR7, RZ ;  /* 0x000000070b0b7c10 */ /* 0x001fca000fffe0ff */
[----:B------:R-:W-:-:S06]  /*0240*/  IMAD.IADD R6, R0, 0x1, R11 ;  /* 0x0000000100067824 */ /* 0x000fcc00078e020b */
[----:B------:R-:W0:Y:S01]  /*0250*/  @P0 LDC.64 R2, c[0x0][0x380] ;  /* 0x0000e000ff020b82 */ /* 0x000e220000000a00 */
[----:B------:R-:W-:Y:S02]  /*0260*/  @P0 IMAD.MOV.U32 R13, RZ, RZ, 0x1 ;  /* 0x00000001ff0d0424 */ /* 0x000fe400078e00ff */
[----:B0-----:R-:W-:-:S04]  /*0270*/  @P0 IMAD.WIDE R2, R9, 0x4, R2 ;  /* 0x0000000409020825 */ /* 0x001fc800078e0202 */
[----:B------:R-:W-:Y:S01]  /*0280*/  IMAD R9, R6, R7, RZ ;  /* 0x0000000706097224 */ /* 0x000fe200078e02ff */
[----:B------:R1:W-:Y:S04]  /*0290*/  @P0 STG.E desc[UR4][R2.64], R13 ;  /* 0x0000000d02000986 */ /* 0x0003e8000c101904 */
[----:B------:R-:W-:-:S13]  /*02a0*/  ISETP.GT.AND P0, PT, R9, UR6, PT ;  /* 0x0000000609007c0c */ /* 0x000fda000bf04270 */
[----:B-1----:R-:W-:Y:S05]  /*02b0*/  @!P0 BRA `(.L_x_10) ;  /* 0xfffffffc00d88947 */ /* 0x002fea000383ffff */
.L_x_9:
[----:B0-----:R-:W-:Y:S05]  /*02c0*/  BSYNC.RECONVERGENT B0 ;  /* 0x0000000000007941 */ /* 0x001fea0003800200 */
.L_x_8:
[----:B------:R-:W-:Y:S06]  /*02d0*/  BAR.SYNC.DEFER_BLOCKING 0x0 ;  /* 0x0000000000007b1d */ /* 0x000fec0000010000 */
.L_x_7:
[C---:B------:R-:W-:Y:S01]  /*02e0*/  IMAD R2, R7.reuse, R7, R7 ;  /* 0x0000000707027224 */ /* 0x040fe200078e0207 */
[----:B------:R-:W-:-:S04]  /*02f0*/  IADD3 R7, PT, PT, R7, 0x1, RZ ;  /* 0x0000000107077810 */ /* 0x000fc80007ffe0ff */
[----:B------:R-:W-:-:S04]  /*0300*/  IADD3 R2, PT, PT, R7, R2, RZ ;  /* 0x0000000207027210 */ /* 0x000fc80007ffe0ff */
[----:B------:R-:W-:-:S13]  /*0310*/  ISETP.GT.AND P0, PT, R2, R5, PT ;  /* 0x000000050200720c */ /* 0x000fda0003f04270 */
[----:B------:R-:W-:Y:S05]  /*0320*/  @!P0 BRA `(.L_x_11) ;  /* 0xfffffffc00848947 */ /* 0x000fea000383ffff */
[----:B------:R-:W-:Y:S05]  /*0330*/  EXIT ;  /* 0x000000000000794d */ /* 0x000fea0003800000 */
.L_x_12:
        /* <DEDUP_REMOVED lines=12> */
.L_x_14:


//--------------------- .nv.shared.reserved.0     --------------------------
	.section	.nv.shared.reserved.0,"aw",@nobits
	.weak		__nv_reservedSMEM_offset_0_alias
	.size		__nv_reservedSMEM_offset_0_alias, 0, 64
	.other		__nv_reservedSMEM_offset_0_alias,@"STO_CUDA_RESERVED_SHARED STV_DEFAULT"
__nv_reservedSMEM_offset_0_alias:
	.zero		0
	.zero		64


//--------------------- .nv.constant0._Z6parSOEPii --------------------------
	.section	.nv.constant0._Z6parSOEPii,"a",@progbits
	.sectionflags	@""
	.align	4
.nv.constant0._Z6parSOEPii:
	.zero		908


//--------------------- .nv.constant0._Z17parInterweavedSOEPiii --------------------------
	.section	.nv.constant0._Z17parInterweavedSOEPiii,"a",@progbits
	.sectionflags	@""
	.align	4
.nv.constant0._Z17parInterweavedSOEPiii:
	.zero		912


//--------------------- SYMBOLS --------------------------

	.type		.nv.reservedSmem.offset0,@object
	.size		.nv.reservedSmem.offset0,0x4
